//
// Generated by NVIDIA NVVM Compiler
//
// Compiler Build ID: CL-36424714
// Cuda compilation tools, release 13.0, V13.0.88
// Based on NVVM 20.0.0
//

.version 9.0
.target sm_100
.address_size 64

	// .globl	_Z7computefffiffffffffffff
.extern .func  (.param .b32 func_retval0) vprintf
(
	.param .b64 vprintf_param_0,
	.param .b64 vprintf_param_1
)
;
.global .align 1 .b8 $str[7] = {37, 46, 49, 55, 103, 10};

.visible .entry _Z7computefffiffffffffffff(
	.param .f32 _Z7computefffiffffffffffff_param_0,
	.param .f32 _Z7computefffiffffffffffff_param_1,
	.param .f32 _Z7computefffiffffffffffff_param_2,
	.param .u32 _Z7computefffiffffffffffff_param_3,
	.param .f32 _Z7computefffiffffffffffff_param_4,
	.param .f32 _Z7computefffiffffffffffff_param_5,
	.param .f32 _Z7computefffiffffffffffff_param_6,
	.param .f32 _Z7computefffiffffffffffff_param_7,
	.param .f32 _Z7computefffiffffffffffff_param_8,
	.param .f32 _Z7computefffiffffffffffff_param_9,
	.param .f32 _Z7computefffiffffffffffff_param_10,
	.param .f32 _Z7computefffiffffffffffff_param_11,
	.param .f32 _Z7computefffiffffffffffff_param_12,
	.param .f32 _Z7computefffiffffffffffff_param_13,
	.param .f32 _Z7computefffiffffffffffff_param_14,
	.param .f32 _Z7computefffiffffffffffff_param_15
)
{
	.local .align 8 .b8 	__local_depot0[8];
	.reg .b64 	%SP;
	.reg .b64 	%SPL;
	.reg .pred 	%p<21>;
	.reg .b32 	%r<28>;
	.reg .b32 	%f<101>;
	.reg .b64 	%rd<5>;
	.reg .b64 	%fd<2>;

	mov.u64 	%SPL, __local_depot0;
	cvta.local.u64 	%SP, %SPL;
	ld.param.f32 	%f100, [_Z7computefffiffffffffffff_param_0];
	ld.param.f32 	%f40, [_Z7computefffiffffffffffff_param_1];
	ld.param.f32 	%f41, [_Z7computefffiffffffffffff_param_2];
	ld.param.u32 	%r16, [_Z7computefffiffffffffffff_param_3];
	ld.param.f32 	%f28, [_Z7computefffiffffffffffff_param_4];
	ld.param.f32 	%f29, [_Z7computefffiffffffffffff_param_5];
	ld.param.f32 	%f30, [_Z7computefffiffffffffffff_param_6];
	ld.param.f32 	%f31, [_Z7computefffiffffffffffff_param_7];
	ld.param.f32 	%f32, [_Z7computefffiffffffffffff_param_8];
	ld.param.f32 	%f33, [_Z7computefffiffffffffffff_param_9];
	ld.param.f32 	%f34, [_Z7computefffiffffffffffff_param_10];
	ld.param.f32 	%f35, [_Z7computefffiffffffffffff_param_11];
	ld.param.f32 	%f36, [_Z7computefffiffffffffffff_param_12];
	ld.param.f32 	%f37, [_Z7computefffiffffffffffff_param_13];
	ld.param.f32 	%f38, [_Z7computefffiffffffffffff_param_14];
	ld.param.f32 	%f39, [_Z7computefffiffffffffffff_param_15];
	mul.f32 	%f42, %f40, %f41;
	fma.rn.f32 	%f43, %f42, 0f783C5A55, 0fF84CE818;
	setp.leu.f32 	%p1, %f100, %f43;
	@%p1 bra 	$L__BB0_21;
	add.f32 	%f44, %f28, 0f00002C99;
	add.f32 	%f45, %f44, 0f04122F70;
	fma.rn.f32 	%f100, %f29, %f30, %f45;
	setp.gtu.f32 	%p2, %f100, 0f0000000D;
	@%p2 bra 	$L__BB0_14;
	fma.rn.f32 	%f2, %f31, %f32, 0f841ABE50;
	abs.f32 	%f94, %f2;
	setp.lt.f32 	%p3, %f94, 0f0000007B;
	@%p3 bra 	$L__BB0_13;
	setp.gtu.f32 	%p4, %f94, 0f03F60000;
	@%p4 bra 	$L__BB0_10;
	mov.f32 	%f46, 0f0000007B;
	div.approx.f32 	%f47, %f94, %f46;
	cvt.rzi.f32.f32 	%f92, %f47;
	fma.rn.f32 	%f5, %f92, 0f8000007B, %f94;
	mov.b32 	%r1, %f5;
	setp.lt.u32 	%p5, %r1, 123;
	@%p5 bra 	$L__BB0_9;
	setp.lt.u32 	%p6, %r1, -2147483647;
	@%p6 bra 	$L__BB0_7;
	add.f32 	%f51, %f92, 0fBF800000;
	setp.lt.f32 	%p9, %f5, 0f8000007B;
	add.f32 	%f52, %f51, 0fBF800000;
	selp.f32 	%f92, %f52, %f51, %p9;
	bra.uni 	$L__BB0_9;
$L__BB0_7:
	add.f32 	%f92, %f92, 0f3F800000;
	setp.ltu.f32 	%p7, %f5, 0f000000F6;
	@%p7 bra 	$L__BB0_9;
	add.f32 	%f48, %f92, 0f3F800000;
	fma.rn.f32 	%f49, 0f0000007B, 0fC0400000, %f5;
	setp.ge.f32 	%p8, %f49, 0f00000000;
	add.f32 	%f50, %f48, 0f3F800000;
	selp.f32 	%f92, %f50, %f48, %p8;
$L__BB0_9:
	fma.rn.f32 	%f94, %f92, 0f8000007B, %f94;
	bra.uni 	$L__BB0_13;
$L__BB0_10:
	mov.b32 	%r2, %f94;
	and.b32  	%r17, %r2, 8388607;
	or.b32  	%r24, %r17, 1065353216;
	mov.b32 	%f93, %r24;
	and.b32  	%r18, %r2, -8388608;
	add.s32 	%r25, %r18, 134217728;
	setp.eq.s32 	%p10, %r25, 0;
	@%p10 bra 	$L__BB0_12;
$L__BB0_11:
	min.u32 	%r19, %r25, 192937984;
	add.s32 	%r20, %r24, %r19;
	mov.b32 	%f53, %r20;
	mul.f32 	%f54, %f53, 0f3F053408;
	fma.rn.f32 	%f55, %f54, 0fBFF60000, %f53;
	fma.rn.f32 	%f56, %f55, 0f3F053408, %f54;
	fma.rn.f32 	%f57, %f56, 0fBFF60000, %f53;
	mov.f32 	%f58, 0f3F053408;
	fma.rz.f32 	%f59, %f57, %f58, %f56;
	cvt.rzi.f32.f32 	%f60, %f59;
	fma.rn.f32 	%f93, %f60, 0fBFF60000, %f53;
	sub.s32 	%r25, %r25, %r19;
	mov.b32 	%r24, %f93;
	setp.ne.s32 	%p11, %r25, 0;
	setp.ne.s32 	%p12, %r24, 0;
	and.pred  	%p13, %p11, %p12;
	@%p13 bra 	$L__BB0_11;
$L__BB0_12:
	setp.gt.u32 	%p14, %r2, 2139095039;
	selp.f32 	%f62, 0f7FFFFFFF, 0f03800000, %p14;
	mul.f32 	%f63, %f93, 0f34000000;
	mul.f32 	%f94, %f62, %f63;
$L__BB0_13:
	abs.f32 	%f64, %f94;
	setp.nan.f32 	%p15, %f64, %f64;
	copysign.f32 	%f65, %f2, %f94;
	selp.f32 	%f66, %f94, %f65, %p15;
	mov.f32 	%f67, 0fF82FC178;
	sub.f32 	%f68, %f67, %f66;
	add.f32 	%f69, %f100, %f68;
	mov.f32 	%f70, 0fA199324F;
	sub.f32 	%f71, %f70, %f33;
	add.f32 	%f100, %f71, %f69;
$L__BB0_14:
	setp.lt.s32 	%p16, %r16, 1;
	@%p16 bra 	$L__BB0_21;
	add.f32 	%f73, %f34, 0f0000008A;
	add.f32 	%f74, %f35, 0fFF800000;
	add.f32 	%f75, %f73, %f74;
	sqrt.rn.f32 	%f18, %f75;
	fma.rn.f32 	%f76, %f37, %f38, %f36;
	add.f32 	%f77, %f39, 0f00003056;
	add.f32 	%f78, %f77, 0f80000008;
	add.f32 	%f19, %f76, %f78;
	and.b32  	%r9, %r16, 3;
	setp.lt.u32 	%p17, %r16, 4;
	@%p17 bra 	$L__BB0_18;
	and.b32  	%r21, %r16, 2147483644;
	neg.s32 	%r26, %r21;
$L__BB0_17:
	add.f32 	%f79, %f100, 0f340F213A;
	add.f32 	%f80, %f79, %f18;
	add.f32 	%f81, %f19, %f80;
	add.f32 	%f82, %f81, 0f340F213A;
	add.f32 	%f83, %f82, %f18;
	add.f32 	%f84, %f19, %f83;
	add.f32 	%f85, %f84, 0f340F213A;
	add.f32 	%f86, %f85, %f18;
	add.f32 	%f87, %f19, %f86;
	add.f32 	%f88, %f87, 0f340F213A;
	add.f32 	%f89, %f88, %f18;
	add.f32 	%f100, %f19, %f89;
	add.s32 	%r26, %r26, 4;
	setp.ne.s32 	%p18, %r26, 0;
	@%p18 bra 	$L__BB0_17;
$L__BB0_18:
	setp.eq.s32 	%p19, %r9, 0;
	@%p19 bra 	$L__BB0_21;
	neg.s32 	%r27, %r9;
$L__BB0_20:
	.pragma "nounroll";
	add.f32 	%f90, %f100, 0f340F213A;
	add.f32 	%f91, %f90, %f18;
	add.f32 	%f100, %f19, %f91;
	add.s32 	%r27, %r27, 1;
	setp.ne.s32 	%p20, %r27, 0;
	@%p20 bra 	$L__BB0_20;
$L__BB0_21:
	add.u64 	%rd1, %SP, 0;
	add.u64 	%rd2, %SPL, 0;
	cvt.f64.f32 	%fd1, %f100;
	st.local.f64 	[%rd2], %fd1;
	mov.u64 	%rd3, $str;
	cvta.global.u64 	%rd4, %rd3;
	{ // callseq 0, 0
	.param .b64 param0;
	st.param.b64 	[param0], %rd4;
	.param .b64 param1;
	st.param.b64 	[param1], %rd1;
	.param .b32 retval0;
	call.uni (retval0), 
	vprintf, 
	(
	param0, 
	param1
	);
	ld.param.b32 	%r22, [retval0];
	} // callseq 0
	ret;

}


// ===== COMPILED SASS (sm_100) =====

	.target	sm_100

	.elftype	@"ET_EXEC"


//--------------------- .note.nv.tkinfo           --------------------------
	.section	.note.nv.tkinfo,"",@"SHT_NOTE"
	.sectionflags	@"SHF_NOTE_NV_TKINFO"
	.tkinfo
        /*0018*/ 	.word	0x00000002
        /*0030*/ 	.string	""
        /*0030*/ 	.string	"ptxas"
        /*0030*/ 	.string	"Cuda compilation tools, release 13.0, V13.0.88"
        /*0030*/ 	.string	"Build cuda_13.0.r13.0/compiler.36424714_0"
        /*0030*/ 	.string	"-arch sm_100 -m 64 "



//--------------------- .note.nv.cuinfo           --------------------------
	.section	.note.nv.cuinfo,"",@"SHT_NOTE"
	.sectionflags	@"SHF_NOTE_NV_CUINFO"
        /*0018*/ 	.short	0x0002
        /*001a*/ 	.short	0x0064
        /*001c*/ 	.short	0x0082
	.zero		2


//--------------------- .nv.info                  --------------------------
	.section	.nv.info,"",@"SHT_CUDA_INFO"
	.align	4


	//----- nvinfo : EIATTR_REGCOUNT
	.align		4
        /*0000*/ 	.byte	0x04, 0x2f
        /*0002*/ 	.short	(.L_2 - .L_1)
	.align		4
.L_1:
        /*0004*/ 	.word	index@(_Z7computefffiffffffffffff)
        /*0008*/ 	.word	0x00000018


	//----- nvinfo : EIATTR_FRAME_SIZE
	.align		4
.L_2:
        /*000c*/ 	.byte	0x04, 0x11
        /*000e*/ 	.short	(.L_4 - .L_3)
	.align		4
.L_3:
        /*0010*/ 	.word	index@($__internal_0_$__cuda_sm20_sqrt_rn_f32_slowpath)
        /*0014*/ 	.word	0x00000008


	//----- nvinfo : EIATTR_FRAME_SIZE
	.align		4
.L_4:
        /*0018*/ 	.byte	0x04, 0x11
        /*001a*/ 	.short	(.L_6 - .L_5)
	.align		4
.L_5:
        /*001c*/ 	.word	index@(_Z7computefffiffffffffffff)
        /*0020*/ 	.word	0x00000008


	//----- nvinfo : EIATTR_MIN_STACK_SIZE
	.align		4
.L_6:
        /*0024*/ 	.byte	0x04, 0x12
        /*0026*/ 	.short	(.L_8 - .L_7)
	.align		4
.L_7:
        /*0028*/ 	.word	index@(_Z7computefffiffffffffffff)
        /*002c*/ 	.word	0x00000008
.L_8:


//--------------------- .nv.compat                --------------------------
	.section	.nv.compat,"",@"SHT_CUDA_COMPAT_INFO"
	.align	4
        /*0000*/ 	.byte	0x02, 0x09, 0x00, 0x00, 0x02, 0x02, 0x01, 0x00, 0x02, 0x05, 0x05, 0x00, 0x03, 0x07, 0x01, 0x01
        /*0010*/ 	.byte	0x02, 0x03, 0x00, 0x00, 0x02, 0x06, 0x01, 0x00, 0x04, 0x0b, 0x08, 0x00, 0x01, 0x00, 0x00, 0x00
        /*0020*/ 	.byte	0x00, 0x00, 0x00, 0x00


//--------------------- .nv.info._Z7computefffiffffffffffff --------------------------
	.section	.nv.info._Z7computefffiffffffffffff,"",@"SHT_CUDA_INFO"
	.sectionflags	@""
	.align	4


	//----- nvinfo : EIATTR_CUDA_API_VERSION
	.align		4
        /*0000*/ 	.byte	0x04, 0x37
        /*0002*/ 	.short	(.L_10 - .L_9)
.L_9:
        /*0004*/ 	.word	0x00000082


	//----- nvinfo : EIATTR_KPARAM_INFO
	.align		4
.L_10:
        /*0008*/ 	.byte	0x04, 0x17
        /*000a*/ 	.short	(.L_12 - .L_11)
.L_11:
        /*000c*/ 	.word	0x00000000
        /*0010*/ 	.short	0x000f
        /*0012*/ 	.short	0x003c
        /*0014*/ 	.byte	0x00, 0xf0, 0x11, 0x00


	//----- nvinfo : EIATTR_KPARAM_INFO
	.align		4
.L_12:
        /*0018*/ 	.byte	0x04, 0x17
        /*001a*/ 	.short	(.L_14 - .L_13)
.L_13:
        /*001c*/ 	.word	0x00000000
        /*0020*/ 	.short	0x000e
        /*0022*/ 	.short	0x0038
        /*0024*/ 	.byte	0x00, 0xf0, 0x11, 0x00


	//----- nvinfo : EIATTR_KPARAM_INFO
	.align		4
.L_14:
        /*0028*/ 	.byte	0x04, 0x17
        /*002a*/ 	.short	(.L_16 - .L_15)
.L_15:
        /*002c*/ 	.word	0x00000000
        /*0030*/ 	.short	0x000d
        /*0032*/ 	.short	0x0034
        /*0034*/ 	.byte	0x00, 0xf0, 0x11, 0x00


	//----- nvinfo : EIATTR_KPARAM_INFO
	.align		4
.L_16:
        /*0038*/ 	.byte	0x04, 0x17
        /*003a*/ 	.short	(.L_18 - .L_17)
.L_17:
        /*003c*/ 	.word	0x00000000
        /*0040*/ 	.short	0x000c
        /*0042*/ 	.short	0x0030
        /*0044*/ 	.byte	0x00, 0xf0, 0x11, 0x00


	//----- nvinfo : EIATTR_KPARAM_INFO
	.align		4
.L_18:
        /*0048*/ 	.byte	0x04, 0x17
        /*004a*/ 	.short	(.L_20 - .L_19)
.L_19:
        /*004c*/ 	.word	0x00000000
        /*0050*/ 	.short	0x000b
        /*0052*/ 	.short	0x002c
        /*0054*/ 	.byte	0x00, 0xf0, 0x11, 0x00


	//----- nvinfo : EIATTR_KPARAM_INFO
	.align		4
.L_20:
        /*0058*/ 	.byte	0x04, 0x17
        /*005a*/ 	.short	(.L_22 - .L_21)
.L_21:
        /*005c*/ 	.word	0x00000000
        /*0060*/ 	.short	0x000a
        /*0062*/ 	.short	0x0028
        /*0064*/ 	.byte	0x00, 0xf0, 0x11, 0x00


	//----- nvinfo : EIATTR_KPARAM_INFO
	.align		4
.L_22:
        /*0068*/ 	.byte	0x04, 0x17
        /*006a*/ 	.short	(.L_24 - .L_23)
.L_23:
        /*006c*/ 	.word	0x00000000
        /*0070*/ 	.short	0x0009
        /*0072*/ 	.short	0x0024
        /*0074*/ 	.byte	0x00, 0xf0, 0x11, 0x00


	//----- nvinfo : EIATTR_KPARAM_INFO
	.align		4
.L_24:
        /*0078*/ 	.byte	0x04, 0x17
        /*007a*/ 	.short	(.L_26 - .L_25)
.L_25:
        /*007c*/ 	.word	0x00000000
        /*0080*/ 	.short	0x0008
        /*0082*/ 	.short	0x0020
        /*0084*/ 	.byte	0x00, 0xf0, 0x11, 0x00


	//----- nvinfo : EIATTR_KPARAM_INFO
	.align		4
.L_26:
        /*0088*/ 	.byte	0x04, 0x17
        /*008a*/ 	.short	(.L_28 - .L_27)
.L_27:
        /*008c*/ 	.word	0x00000000
        /*0090*/ 	.short	0x0007
        /*0092*/ 	.short	0x001c
        /*0094*/ 	.byte	0x00, 0xf0, 0x11, 0x00


	//----- nvinfo : EIATTR_KPARAM_INFO
	.align		4
.L_28:
        /*0098*/ 	.byte	0x04, 0x17
        /*009a*/ 	.short	(.L_30 - .L_29)
.L_29:
        /*009c*/ 	.word	0x00000000
        /*00a0*/ 	.short	0x0006
        /*00a2*/ 	.short	0x0018
        /*00a4*/ 	.byte	0x00, 0xf0, 0x11, 0x00


	//----- nvinfo : EIATTR_KPARAM_INFO
	.align		4
.L_30:
        /*00a8*/ 	.byte	0x04, 0x17
        /*00aa*/ 	.short	(.L_32 - .L_31)
.L_31:
        /*00ac*/ 	.word	0x00000000
        /*00b0*/ 	.short	0x0005
        /*00b2*/ 	.short	0x0014
        /*00b4*/ 	.byte	0x00, 0xf0, 0x11, 0x00


	//----- nvinfo : EIATTR_KPARAM_INFO
	.align		4
.L_32:
        /*00b8*/ 	.byte	0x04, 0x17
        /*00ba*/ 	.short	(.L_34 - .L_33)
.L_33:
        /*00bc*/ 	.word	0x00000000
        /*00c0*/ 	.short	0x0004
        /*00c2*/ 	.short	0x0010
        /*00c4*/ 	.byte	0x00, 0xf0, 0x11, 0x00


	//----- nvinfo : EIATTR_KPARAM_INFO
	.align		4
.L_34:
        /*00c8*/ 	.byte	0x04, 0x17
        /*00ca*/ 	.short	(.L_36 - .L_35)
.L_35:
        /*00cc*/ 	.word	0x00000000
        /*00d0*/ 	.short	0x0003
        /*00d2*/ 	.short	0x000c
        /*00d4*/ 	.byte	0x00, 0xf0, 0x11, 0x00


	//----- nvinfo : EIATTR_KPARAM_INFO
	.align		4
.L_36:
        /*00d8*/ 	.byte	0x04, 0x17
        /*00da*/ 	.short	(.L_38 - .L_37)
.L_37:
        /*00dc*/ 	.word	0x00000000
        /*00e0*/ 	.short	0x0002
        /*00e2*/ 	.short	0x0008
        /*00e4*/ 	.byte	0x00, 0xf0, 0x11, 0x00


	//----- nvinfo : EIATTR_KPARAM_INFO
	.align		4
.L_38:
        /*00e8*/ 	.byte	0x04, 0x17
        /*00ea*/ 	.short	(.L_40 - .L_39)
.L_39:
        /*00ec*/ 	.word	0x00000000
        /*00f0*/ 	.short	0x0001
        /*00f2*/ 	.short	0x0004
        /*00f4*/ 	.byte	0x00, 0xf0, 0x11, 0x00


	//----- nvinfo : EIATTR_KPARAM_INFO
	.align		4
.L_40:
        /*00f8*/ 	.byte	0x04, 0x17
        /*00fa*/ 	.short	(.L_42 - .L_41)
.L_41:
        /*00fc*/ 	.word	0x00000000
        /*0100*/ 	.short	0x0000
        /*0102*/ 	.short	0x0000
        /*0104*/ 	.byte	0x00, 0xf0, 0x11, 0x00


	//----- nvinfo : EIATTR_SPARSE_MMA_MASK
	.align		4
.L_42:
        /*0108*/ 	.byte	0x03, 0x50
        /*010a*/ 	.short	0x0000


	//----- nvinfo : EIATTR_MAXREG_COUNT
	.align		4
        /*010c*/ 	.byte	0x03, 0x1b
        /*010e*/ 	.short	0x00ff


	//----- nvinfo : EIATTR_EXTERNS
	.align		4
        /*0110*/ 	.byte	0x04, 0x0f
        /*0112*/ 	.short	(.L_44 - .L_43)


	//   ....[0]....
	.align		4
.L_43:
        /*0114*/ 	.word	index@(vprintf)


	//----- nvinfo : EIATTR_MERCURY_ISA_VERSION
	.align		4
.L_44:
        /*0118*/ 	.byte	0x03, 0x5f
        /*011a*/ 	.short	0x0101


	//----- nvinfo : EIATTR_VRC_CTA_INIT_COUNT
	.align		4
        /*011c*/ 	.byte	0x02, 0x4a
	.zero		1
	.zero		1


	//----- nvinfo : EIATTR_SYSCALL_OFFSETS
	.align		4
        /*0120*/ 	.byte	0x04, 0x46
        /*0122*/ 	.short	(.L_46 - .L_45)


	//   ....[0]....
.L_45:
        /*0124*/ 	.word	0x00000ec0


	//----- nvinfo : EIATTR_EXIT_INSTR_OFFSETS
	.align		4
.L_46:
        /*0128*/ 	.byte	0x04, 0x1c
        /*012a*/ 	.short	(.L_48 - .L_47)


	//   ....[0]....
.L_47:
        /*012c*/ 	.word	0x00000ed0


	//----- nvinfo : EIATTR_CRS_STACK_SIZE
	.align		4
.L_48:
        /*0130*/ 	.byte	0x04, 0x1e
        /*0132*/ 	.short	(.L_50 - .L_49)
.L_49:
        /*0134*/ 	.word	0x00000000


	//----- nvinfo : EIATTR_CBANK_PARAM_SIZE
	.align		4
.L_50:
        /*0138*/ 	.byte	0x03, 0x19
        /*013a*/ 	.short	0x0040


	//----- nvinfo : EIATTR_PARAM_CBANK
	.align		4
        /*013c*/ 	.byte	0x04, 0x0a
        /*013e*/ 	.short	(.L_52 - .L_51)
	.align		4
.L_51:
        /*0140*/ 	.word	index@(.nv.constant0._Z7computefffiffffffffffff)
        /*0144*/ 	.short	0x0380
        /*0146*/ 	.short	0x0040


	//----- nvinfo : EIATTR_SW_WAR
	.align		4
.L_52:
        /*0148*/ 	.byte	0x04, 0x36
        /*014a*/ 	.short	(.L_54 - .L_53)
.L_53:
        /*014c*/ 	.word	0x00000008
.L_54:


//--------------------- .nv.callgraph             --------------------------
	.section	.nv.callgraph,"",@"SHT_CUDA_CALLGRAPH"
	.align	4
	.sectionentsize	8
	.align		4
        /*0000*/ 	.word	0x00000000
	.align		4
        /*0004*/ 	.word	0xffffffff
	.align		4
        /*0008*/ 	.word	index@(_Z7computefffiffffffffffff)
	.align		4
        /*000c*/ 	.word	index@(vprintf)
	.align		4
        /*0010*/ 	.word	0x00000000
	.align		4
        /*0014*/ 	.word	0xfffffffe
	.align		4
        /*0018*/ 	.word	0x00000000
	.align		4
        /*001c*/ 	.word	0xfffffffd
	.align		4
        /*0020*/ 	.word	0x00000000
	.align		4
        /*0024*/ 	.word	0xfffffffc


//--------------------- .nv.constant4             --------------------------
	.section	.nv.constant4,"a",@progbits
	.align	8
	.align		8
.nv.constant4:
        /*0000*/ 	.dword	vprintf
	.align		8
        /*0008*/ 	.dword	$str


//--------------------- .text._Z7computefffiffffffffffff --------------------------
	.section	.text._Z7computefffiffffffffffff,"ax",@progbits
	.align	128
        .global         _Z7computefffiffffffffffff
        .type           _Z7computefffiffffffffffff,@function
        .size           _Z7computefffiffffffffffff,(.L_x_18 - _Z7computefffiffffffffffff)
        .other          _Z7computefffiffffffffffff,@"STO_CUDA_ENTRY STV_DEFAULT"
_Z7computefffiffffffffffff:
.text._Z7computefffiffffffffffff:
[----:B------:R-:W0:Y:S08]  /*0000*/  LDC R1, c[0x0][0x37c] ;  /* 0x0000df00ff017b82 */ /* 0x000e300000000800 */
[----:B------:R-:W1:Y:S01]  /*0010*/  LDC R0, c[0x0][0x388] ;  /* 0x0000e200ff007b82 */ /* 0x000e620000000800 */
[----:B------:R-:W1:Y:S01]  /*0020*/  LDCU.64 UR6, c[0x0][0x380] ;  /* 0x00007000ff0677ac */ /* 0x000e620008000a00 */
[----:B------:R-:W-:Y:S01]  /*0030*/  HFMA2 R3, -RZ, RZ, 34688, 202.625 ;  /* 0x783c5a55ff037431 */ /* 0x000fe200000001ff */
[----:B0-----:R-:W-:Y:S01]  /*0040*/  IADD3 R1, PT, PT, R1, -0x8, RZ ;  /* 0xfffffff801017810 */ /* 0x001fe20007ffe0ff */
[----:B------:R-:W0:Y:S01]  /*0050*/  LDCU UR4, c[0x0][0x2f8] ;  /* 0x00005f00ff0477ac */ /* 0x000e220008000800 */
[----:B------:R-:W2:Y:S01]  /*0060*/  LDCU UR8, c[0x0][0x380] ;  /* 0x00007000ff0877ac */ /* 0x000ea20008000800 */
[----:B------:R-:W3:Y:S01]  /*0070*/  LDCU UR5, c[0x0][0x2fc] ;  /* 0x00005f80ff0577ac */ /* 0x000ee20008000800 */
[----:B0-----:R-:W-:Y:S01]  /*0080*/  IADD3 R6, P1, PT, R1, UR4, RZ ;  /* 0x0000000401067c10 */ /* 0x001fe2000ff3e0ff */
[----:B-1----:R-:W-:-:S04]  /*0090*/  FMUL R0, R0, UR7 ;  /* 0x0000000700007c20 */ /* 0x002fc80008400000 */
[----:B------:R-:W-:Y:S01]  /*00a0*/  FFMA R0, R0, R3, -1.66239996819539432204e+34 ;  /* 0xf84ce81800007423 */ /* 0x000fe20000000003 */
[----:B---3--:R-:W-:-:S04]  /*00b0*/  IADD3.X R7, PT, PT, RZ, UR5, RZ, P1, !PT ;  /* 0x00000005ff077c10 */ /* 0x008fc80008ffe4ff */
[----:B------:R-:W-:Y:S02]  /*00c0*/  FSETP.GEU.AND P0, PT, R0, UR6, PT ;  /* 0x0000000600007c0b */ /* 0x000fe4000bf0e000 */
[----:B--2---:R-:W-:-:S11]  /*00d0*/  MOV R0, UR8 ;  /* 0x0000000800007c02 */ /* 0x004fd60008000f00 */
[----:B------:R-:W-:Y:S05]  /*00e0*/  @P0 BRA `(.L_x_0) ;  /* 0x0000000c00540947 */ /* 0x000fea0003800000 */
[----:B------:R-:W0:Y:S01]  /*00f0*/  LDC.64 R2, c[0x0][0x390] ;  /* 0x0000e400ff027b82 */ /* 0x000e220000000a00 */
[----:B------:R-:W1:Y:S01]  /*0100*/  LDCU UR4, c[0x0][0x398] ;  /* 0x00007300ff0477ac */ /* 0x000e620008000800 */
[----:B0-----:R-:W-:-:S04]  /*0110*/  FADD R0, R2, 1.5998624567196436499e-41 ;  /* 0x00002c9902007421 */ /* 0x001fc80000000000 */
[----:B------:R-:W-:-:S04]  /*0120*/  FADD R0, R0, 1.7183999753750371157e-36 ;  /* 0x04122f7000007421 */ /* 0x000fc80000000000 */
[----:B-1----:R-:W-:-:S05]  /*0130*/  FFMA R0, R3, UR4, R0 ;  /* 0x0000000403007c23 */ /* 0x002fca0008000000 */
[----:B------:R-:W-:-:S13]  /*0140*/  FSETP.GTU.AND P0, PT, R0, 1.8216880036222621922e-44, PT ;  /* 0x0000000d0000780b */ /* 0x000fda0003f0c000 */
[----:B------:R-:W-:Y:S05]  /*0150*/  @P0 BRA `(.L_x_1) ;  /* 0x0000000000f80947 */ /* 0x000fea0003800000 */
[----:B------:R-:W0:Y:S08]  /*0160*/  LDC R2, c[0x0][0x39c] ;  /* 0x0000e700ff027b82 */ /* 0x000e300000000800 */
[----:B------:R-:W0:Y:S02]  /*0170*/  LDC R3, c[0x0][0x3a0] ;  /* 0x0000e800ff037b82 */ /* 0x000e240000000800 */
[----:B0-----:R-:W-:-:S04]  /*0180*/  FFMA R2, R2, R3, -1.8190000216976066135e-36 ;  /* 0x841abe5002027423 */ /* 0x001fc80000000003 */
[C---:B------:R-:W-:Y:S01]  /*0190*/  FADD R3, |R2|.reuse, -RZ ;  /* 0x800000ff02037221 */ /* 0x040fe20000000200 */
[----:B------:R-:W-:-:S13]  /*01a0*/  FSETP.GEU.AND P0, PT, |R2|, 1.7235971111195249972e-43, PT ;  /* 0x0000007b0200780b */ /* 0x000fda0003f0e200 */
[----:B------:R-:W-:Y:S05]  /*01b0*/  @!P0 BRA `(.L_x_2) ;  /* 0x0000000000c08947 */ /* 0x000fea0003800000 */
[----:B------:R-:W-:-:S13]  /*01c0*/  FSETP.GTU.AND P0, PT, R3, 1.4458580515114136348e-36, PT ;  /* 0x03f600000300780b */ /* 0x000fda0003f0c000 */
[----:B------:R-:W-:Y:S05]  /*01d0*/  @P0 BRA `(.L_x_3) ;  /* 0x0000000000580947 */ /* 0x000fea0003800000 */
[----:B------:R-:W-:-:S04]  /*01e0*/  FMUL R4, R3, 16777216 ;  /* 0x4b80000003047820 */ /* 0x000fc80000400000 */
[----:B------:R-:W-:-:S06]  /*01f0*/  FMUL R4, R4, 3.45815400654911037786e+35 ;  /* 0x7a85340804047820 */ /* 0x000fcc0000400000 */
[----:B------:R-:W0:Y:S02]  /*0200*/  FRND.TRUNC R4, R4 ;  /* 0x0000000400047307 */ /* 0x000e24000020d000 */
[----:B0-----:R-:W-:-:S05]  /*0210*/  FFMA R8, R4, -1.7235971111195249972e-43, R3 ;  /* 0x8000007b04087823 */ /* 0x001fca0000000003 */
[----:B------:R-:W-:-:S13]  /*0220*/  ISETP.GE.U32.AND P0, PT, R8, 0x7b, PT ;  /* 0x0000007b0800780c */ /* 0x000fda0003f06070 */
[----:B------:R-:W-:Y:S05]  /*0230*/  @!P0 BRA `(.L_x_4) ;  /* 0x0000000000388947 */ /* 0x000fea0003800000 */
[----:B------:R-:W-:-:S04]  /*0240*/  ISETP.GE.U32.AND P0, PT, R8, -0x7fffffff, PT ;  /* 0x800000010800780c */ /* 0x000fc80003f06070 */
[----:B------:R-:W-:-:S09]  /*0250*/  FSETP.GEU.OR P1, PT, R8, -1.7235971111195249972e-43, !P0 ;  /* 0x8000007b0800780b */ /* 0x000fd2000472e400 */
[----:B------:R-:W-:-:S04]  /*0260*/  @P0 FADD R5, R4, -1 ;  /* 0xbf80000004050421 */ /* 0x000fc80000000000 */
[----:B------:R-:W-:-:S05]  /*0270*/  @!P1 FADD R5, R5, -1 ;  /* 0xbf80000005059421 */ /* 0x000fca0000000000 */
[----:B------:R-:W-:Y:S01]  /*0280*/  @P0 MOV R4, R5 ;  /* 0x0000000500040202 */ /* 0x000fe20000000f00 */
[----:B------:R-:W-:Y:S06]  /*0290*/  @P0 BRA `(.L_x_4) ;  /* 0x0000000000200947 */ /* 0x000fec0003800000 */
[----:B------:R-:W-:Y:S01]  /*02a0*/  FSETP.GE.AND P0, PT, R8, 3.4471942222390499945e-43, PT ;  /* 0x000000f60800780b */ /* 0x000fe20003f06000 */
[----:B------:R-:W-:-:S12]  /*02b0*/  FADD R4, R4, 1 ;  /* 0x3f80000004047421 */ /* 0x000fd80000000000 */
[----:B------:R-:W-:-:S05]  /*02c0*/  @P0 MOV R5, 0x7b ;  /* 0x0000007b00050802 */ /* 0x000fca0000000f00 */
[----:B------:R-:W-:-:S05]  /*02d0*/  @P0 FFMA R5, R5, -3, R8 ;  /* 0xc040000005050823 */ /* 0x000fca0000000008 */
[----:B------:R-:W-:Y:S01]  /*02e0*/  FSETP.GE.AND P1, PT, R5, RZ, P0 ;  /* 0x000000ff0500720b */ /* 0x000fe20000726000 */
[----:B------:R-:W-:-:S12]  /*02f0*/  @P0 FADD R5, R4, 1 ;  /* 0x3f80000004050421 */ /* 0x000fd80000000000 */
[----:B------:R-:W-:-:S05]  /*0300*/  @P1 FADD R5, R5, 1 ;  /* 0x3f80000005051421 */ /* 0x000fca0000000000 */
[----:B------:R-:W-:-:S07]  /*0310*/  @P0 MOV R4, R5 ;  /* 0x0000000500040202 */ /* 0x000fce0000000f00 */
.L_x_4:
[----:B------:R-:W-:Y:S01]  /*0320*/  FFMA R3, R4, -1.7235971111195249972e-43, R3 ;  /* 0x8000007b04037823 */ /* 0x000fe20000000003 */
[----:B------:R-:W-:Y:S06]  /*0330*/  BRA `(.L_x_2) ;  /* 0x0000000000607947 */ /* 0x000fec0003800000 */
.L_x_3:
[C---:B------:R-:W-:Y:S02]  /*0340*/  LOP3.LUT R4, R3.reuse, 0xff800000, RZ, 0xc0, !PT ;  /* 0xff80000003047812 */ /* 0x040fe400078ec0ff */
[C---:B------:R-:W-:Y:S02]  /*0350*/  ISETP.GT.U32.AND P0, PT, R3.reuse, 0x7f7fffff, PT ;  /* 0x7f7fffff0300780c */ /* 0x040fe40003f04070 */
[----:B------:R-:W-:Y:S02]  /*0360*/  IADD3 R5, PT, PT, R4, 0x8000000, RZ ;  /* 0x0800000004057810 */ /* 0x000fe40007ffe0ff */
[----:B------:R-:W-:Y:S02]  /*0370*/  LOP3.LUT R4, R3, 0x7fffff, RZ, 0xc0, !PT ;  /* 0x007fffff03047812 */ /* 0x000fe400078ec0ff */
[----:B------:R-:W-:Y:S02]  /*0380*/  ISETP.NE.AND P1, PT, R5, RZ, PT ;  /* 0x000000ff0500720c */ /* 0x000fe40003f25270 */
[----:B------:R-:W-:-:S02]  /*0390*/  MOV R10, 0x7fffffff ;  /* 0x7fffffff000a7802 */ /* 0x000fc40000000f00 */
[----:B------:R-:W-:Y:S02]  /*03a0*/  LOP3.LUT R4, R4, 0x3f800000, RZ, 0xfc, !PT ;  /* 0x3f80000004047812 */ /* 0x000fe400078efcff */
[----:B------:R-:W-:-:S07]  /*03b0*/  FSEL R10, R10, 7.523163845262640051e-37, P0 ;  /* 0x038000000a0a7808 */ /* 0x000fce0000000000 */
[----:B------:R-:W-:Y:S05]  /*03c0*/  @!P1 BRA `(.L_x_5) ;  /* 0x0000000000349947 */ /* 0x000fea0003800000 */
.L_x_6:
[----:B------:R-:W-:-:S04]  /*03d0*/  VIMNMX.U32 R3, PT, PT, R5, 0xb800000, PT ;  /* 0x0b80000005037848 */ /* 0x000fc80003fe0000 */
[C---:B------:R-:W-:Y:S02]  /*03e0*/  IADD3 R4, PT, PT, R3.reuse, R4, RZ ;  /* 0x0000000403047210 */ /* 0x040fe40007ffe0ff */
[----:B------:R-:W-:-:S03]  /*03f0*/  IADD3 R5, PT, PT, -R3, R5, RZ ;  /* 0x0000000503057210 */ /* 0x000fc60007ffe1ff */
[----:B------:R-:W-:Y:S01]  /*0400*/  FMUL R9, R4, 0.52032518386840820312 ;  /* 0x3f05340804097820 */ /* 0x000fe20000400000 */
[----:B------:R-:W-:-:S03]  /*0410*/  ISETP.NE.AND P1, PT, R5, RZ, PT ;  /* 0x000000ff0500720c */ /* 0x000fc60003f25270 */
[----:B------:R-:W-:-:S04]  /*0420*/  FFMA R8, R9, -1.921875, R4 ;  /* 0xbff6000009087823 */ /* 0x000fc80000000004 */
[----:B------:R-:W-:-:S04]  /*0430*/  FFMA R9, R8, 0.52032518386840820312, R9 ;  /* 0x3f05340808097823 */ /* 0x000fc80000000009 */
[----:B------:R-:W-:-:S04]  /*0440*/  FFMA R8, R9, -1.921875, R4 ;  /* 0xbff6000009087823 */ /* 0x000fc80000000004 */
[----:B------:R-:W-:-:S04]  /*0450*/  FFMA.RZ R8, R8, 0.52032518386840820312, R9 ;  /* 0x3f05340808087823 */ /* 0x000fc8000000c009 */
[----:B------:R-:W0:Y:S02]  /*0460*/  FRND.TRUNC R9, R8 ;  /* 0x0000000800097307 */ /* 0x000e24000020d000 */
[----:B0-----:R-:W-:-:S05]  /*0470*/  FFMA R4, R9, -1.921875, R4 ;  /* 0xbff6000009047823 */ /* 0x001fca0000000004 */
[----:B------:R-:W-:-:S13]  /*0480*/  ISETP.NE.AND P0, PT, R4, RZ, PT ;  /* 0x000000ff0400720c */ /* 0x000fda0003f05270 */
[----:B------:R-:W-:Y:S05]  /*0490*/  @P0 BRA P1, `(.L_x_6) ;  /* 0xfffffffc00cc0947 */ /* 0x000fea000083ffff */
.L_x_5:
[----:B------:R-:W-:-:S04]  /*04a0*/  FMUL R3, R4, 1.1920928955078125e-07 ;  /* 0x3400000004037820 */ /* 0x000fc80000400000 */
[----:B------:R-:W-:-:S07]  /*04b0*/  FMUL R3, R10, R3 ;  /* 0x000000030a037220 */ /* 0x000fce0000400000 */
.L_x_2:
[----:B------:R-:W0:Y:S01]  /*04c0*/  LDC R5, c[0x0][0x3a4] ;  /* 0x0000e900ff057b82 */ /* 0x000e220000000800 */
[C---:B------:R-:W-:Y:S02]  /*04d0*/  FSETP.NAN.AND P0, PT, |R3|.reuse, |R3|, PT ;  /* 0x400000030300720b */ /* 0x040fe40003f08200 */
[----:B------:R-:W-:-:S04]  /*04e0*/  LOP3.LUT R2, R3, 0x80000000, R2, 0xb8, !PT ;  /* 0x8000000003027812 */ /* 0x000fc800078eb802 */
[----:B------:R-:W-:-:S05]  /*04f0*/  FSEL R2, R3, R2, P0 ;  /* 0x0000000203027208 */ /* 0x000fca0000000000 */
[----:B------:R-:W-:-:S04]  /*0500*/  FADD R3, -R2, -1.42589994168218956110e+34 ;  /* 0xf82fc17802037421 */ /* 0x000fc80000000100 */
[----:B------:R-:W-:Y:S01]  /*0510*/  FADD R0, R0, R3 ;  /* 0x0000000300007221 */ /* 0x000fe20000000000 */
[----:B0-----:R-:W-:-:S04]  /*0520*/  FADD R5, -R5, -1.0380999848278974204e-18 ;  /* 0xa199324f05057421 */ /* 0x001fc80000000100 */
[----:B------:R-:W-:-:S07]  /*0530*/  FADD R0, R0, R5 ;  /* 0x0000000500007221 */ /* 0x000fce0000000000 */
.L_x_1:
[----:B------:R-:W0:Y:S02]  /*0540*/  LDCU UR4, c[0x0][0x38c] ;  /* 0x00007180ff0477ac */ /* 0x000e240008000800 */
[----:B0-----:R-:W-:-:S09]  /*0550*/  UISETP.GE.AND UP0, UPT, UR4, 0x1, UPT ;  /* 0x000000010400788c */ /* 0x001fd2000bf06270 */
[----:B------:R-:W-:Y:S05]  /*0560*/  BRA.U !UP0, `(.L_x_0) ;  /* 0x0000000908347547 */ /* 0x000fea000b800000 */
[----:B------:R-:W0:Y:S02]  /*0570*/  LDC.64 R2, c[0x0][0x3a8] ;  /* 0x0000ea00ff027b82 */ /* 0x000e240000000a00 */
[----:B0-----:R-:W-:Y:S01]  /*0580*/  FADD R2, R2, 1.9337918807682475579e-43 ;  /* 0x0000008a02027421 */ /* 0x001fe20000000000 */
[----:B------:R-:W-:-:S04]  /*0590*/  FADD R3, R3, -INF ;  /* 0xff80000003037421 */ /* 0x000fc80000000000 */
[----:B------:R-:W-:-:S04]  /*05a0*/  FADD R2, R2, R3 ;  /* 0x0000000302027221 */ /* 0x000fc80000000000 */
[----:B------:R0:W1:Y:S01]  /*05b0*/  MUFU.RSQ R3, R2 ;  /* 0x0000000200037308 */ /* 0x0000620000001400 */
[----:B------:R-:W-:-:S04]  /*05c0*/  IADD3 R4, PT, PT, R2, -0xd000000, RZ ;  /* 0xf300000002047810 */ /* 0x000fc80007ffe0ff */
[----:B------:R-:W-:-:S13]  /*05d0*/  ISETP.GT.U32.AND P0, PT, R4, 0x727fffff, PT ;  /* 0x727fffff0400780c */ /* 0x000fda0003f04070 */
[----:B01----:R-:W-:Y:S05]  /*05e0*/  @!P0 BRA `(.L_x_7) ;  /* 0x0000000000108947 */ /* 0x003fea0003800000 */
[----:B------:R-:W-:-:S07]  /*05f0*/  MOV R8, 0x610 ;  /* 0x0000061000087802 */ /* 0x000fce0000000f00 */
[----:B------:R-:W-:Y:S05]  /*0600*/  CALL.REL.NOINC `($__internal_0_$__cuda_sm20_sqrt_rn_f32_slowpath) ;  /* 0x0000000800347944 */ /* 0x000fea0003c00000 */
[----:B------:R-:W-:Y:S01]  /*0610*/  MOV R2, R4 ;  /* 0x0000000400027202 */ /* 0x000fe20000000f00 */
[----:B------:R-:W-:Y:S06]  /*0620*/  BRA `(.L_x_8) ;  /* 0x0000000000107947 */ /* 0x000fec0003800000 */
.L_x_7:
[----:B------:R-:W-:Y:S01]  /*0630*/  FMUL.FTZ R5, R2, R3 ;  /* 0x0000000302057220 */ /* 0x000fe20000410000 */
[----:B------:R-:W-:-:S03]  /*0640*/  FMUL.FTZ R3, R3, 0.5 ;  /* 0x3f00000003037820 */ /* 0x000fc60000410000 */
[----:B------:R-:W-:-:S04]  /*0650*/  FFMA R2, -R5, R5, R2 ;  /* 0x0000000505027223 */ /* 0x000fc80000000102 */
[----:B------:R-:W-:-:S07]  /*0660*/  FFMA R2, R2, R3, R5 ;  /* 0x0000000302027223 */ /* 0x000fce0000000005 */
.L_x_8:
[----:B------:R-:W0:Y:S01]  /*0670*/  LDC.64 R8, c[0x0][0x3b8] ;  /* 0x0000ee00ff087b82 */ /* 0x000e220000000a00 */
[----:B------:R-:W1:Y:S07]  /*0680*/  LDCU UR5, c[0x0][0x38c] ;  /* 0x00007180ff0577ac */ /* 0x000e6e0008000800 */
[----:B------:R-:W2:Y:S01]  /*0690*/  LDC.64 R10, c[0x0][0x3b0] ;  /* 0x0000ec00ff0a7b82 */ /* 0x000ea20000000a00 */
[----:B-1----:R-:W-:Y:S02]  /*06a0*/  UISETP.GE.U32.AND UP0, UPT, UR5, 0x4, UPT ;  /* 0x000000040500788c */ /* 0x002fe4000bf06070 */
[----:B------:R-:W-:Y:S01]  /*06b0*/  ULOP3.LUT UR4, UR5, 0x3, URZ, 0xc0, !UPT ;  /* 0x0000000305047892 */ /* 0x000fe2000f8ec0ff */
[----:B0-----:R-:W-:-:S04]  /*06c0*/  FADD R4, R9, 1.7339667197555286436e-41 ;  /* 0x0000305609047421 */ /* 0x001fc80000000000 */
[----:B------:R-:W-:Y:S01]  /*06d0*/  FADD R4, R4, -1.1210387714598536567e-44 ;  /* 0x8000000804047421 */ /* 0x000fe20000000000 */
[----:B--2---:R-:W-:-:S04]  /*06e0*/  FFMA R3, R11, R8, R10 ;  /* 0x000000080b037223 */ /* 0x004fc8000000000a */
[----:B------:R-:W-:Y:S01]  /*06f0*/  FADD R3, R3, R4 ;  /* 0x0000000403037221 */ /* 0x000fe20000000000 */
[----:B------:R-:W-:Y:S06]  /*0700*/  BRA.U !UP0, `(.L_x_9) ;  /* 0x0000000508a87547 */ /* 0x000fec000b800000 */
[----:B------:R-:W-:-:S04]  /*0710*/  ULOP3.LUT UR5, UR5, 0x7ffffffc, URZ, 0xc0, !UPT ;  /* 0x7ffffffc05057892 */ /* 0x000fc8000f8ec0ff */
[----:B------:R-:W-:-:S04]  /*0720*/  UIADD3 UR5, UPT, UPT, -UR5, URZ, URZ ;  /* 0x000000ff05057290 */ /* 0x000fc8000fffe1ff */
[----:B------:R-:W-:-:S09]  /*0730*/  UISETP.GE.AND UP0, UPT, UR5, URZ, UPT ;  /* 0x000000ff0500728c */ /* 0x000fd2000bf06270 */
[----:B------:R-:W-:Y:S05]  /*0740*/  BRA.U UP0, `(.L_x_10) ;  /* 0x00000005005c7547 */ /* 0x000fea000b800000 */
[----:B------:R-:W-:Y:S02]  /*0750*/  UIADD3 UR6, UPT, UPT, -UR5, URZ, URZ ;  /* 0x000000ff05067290 */ /* 0x000fe4000fffe1ff */
[----:B------:R-:W-:Y:S02]  /*0760*/  UPLOP3.LUT UP0, UPT, UPT, UPT, UPT, 0x80, 0x8 ;  /* 0x000000000008789c */ /* 0x000fe40003f0f070 */
[----:B------:R-:W-:-:S09]  /*0770*/  UISETP.GT.AND UP1, UPT, UR6, 0xc, UPT ;  /* 0x0000000c0600788c */ /* 0x000fd2000bf24270 */
[----:B------:R-:W-:Y:S05]  /*0780*/  BRA.U !UP1, `(.L_x_11) ;  /* 0x0000000109d07547 */ /* 0x000fea000b800000 */
[----:B------:R-:W-:-:S11]  /*0790*/  UPLOP3.LUT UP0, UPT, UPT, UPT, UPT, 0x40, 0x4 ;  /* 0x000000000004789c */ /* 0x000fd60003f0e870 */
.L_x_12:
[----:B------:R-:W-:Y:S01]  /*07a0*/  FADD R5, R0, 1.3330000570022093598e-07 ;  /* 0x340f213a00057421 */ /* 0x000fe20000000000 */
[----:B------:R-:W-:-:S03]  /*07b0*/  UIADD3 UR5, UPT, UPT, UR5, 0x10, URZ ;  /* 0x0000001005057890 */ /* 0x000fc6000fffe0ff */
[----:B------:R-:W-:Y:S01]  /*07c0*/  FADD R0, R5, R2 ;  /* 0x0000000205007221 */ /* 0x000fe20000000000 */
[----:B------:R-:W-:-:S03]  /*07d0*/  UISETP.GE.AND UP1, UPT, UR5, -0xc, UPT ;  /* 0xfffffff40500788c */ /* 0x000fc6000bf26270 */
[----:B------:R-:W-:-:S04]  /*07e0*/  FADD R0, R3, R0 ;  /* 0x0000000003007221 */ /* 0x000fc80000000000 */
[----:B------:R-:W-:-:S04]  /*07f0*/  FADD R5, R0, 1.3330000570022093598e-07 ;  /* 0x340f213a00057421 */ /* 0x000fc80000000000 */
[----:B------:R-:W-:-:S04]  /*0800*/  FADD R0, R5, R2 ;  /* 0x0000000205007221 */ /* 0x000fc80000000000 */
        /* <DEDUP_REMOVED lines=42> */
[----:B------:R-:W-:Y:S01]  /*0ab0*/  FADD R0, R3, R0 ;  /* 0x0000000003007221 */ /* 0x000fe20000000000 */
[----:B------:R-:W-:Y:S06]  /*0ac0*/  BRA.U !UP1, `(.L_x_12) ;  /* 0xfffffffd09347547 */ /* 0x000fec000b83ffff */
.L_x_11:
[----:B------:R-:W-:-:S04]  /*0ad0*/  UIADD3 UR6, UPT, UPT, -UR5, URZ, URZ ;  /* 0x000000ff05067290 */ /* 0x000fc8000fffe1ff */
[----:B------:R-:W-:-:S09]  /*0ae0*/  UISETP.GT.AND UP1, UPT, UR6, 0x4, UPT ;  /* 0x000000040600788c */ /* 0x000fd2000bf24270 */
[----:B------:R-:W-:Y:S05]  /*0af0*/  BRA.U !UP1, `(.L_x_13) ;  /* 0x0000000109687547 */ /* 0x000fea000b800000 */
[----:B------:R-:W-:Y:S01]  /*0b00*/  FADD R5, R0, 1.3330000570022093598e-07 ;  /* 0x340f213a00057421 */ /* 0x000fe20000000000 */
[----:B------:R-:W-:Y:S02]  /*0b10*/  UPLOP3.LUT UP0, UPT, UPT, UPT, UPT, 0x40, 0x4 ;  /* 0x000000000004789c */ /* 0x000fe40003f0e870 */
[----:B------:R-:W-:Y:S01]  /*0b20*/  UIADD3 UR5, UPT, UPT, UR5, 0x8, URZ ;  /* 0x0000000805057890 */ /* 0x000fe2000fffe0ff */
        /* <DEDUP_REMOVED lines=22> */
[----:B------:R-:W-:-:S07]  /*0c90*/  FADD R0, R3, R0 ;  /* 0x0000000003007221 */ /* 0x000fce0000000000 */
.L_x_13:
[----:B------:R-:W-:-:S09]  /*0ca0*/  UISETP.NE.OR UP0, UPT, UR5, URZ, UP0 ;  /* 0x000000ff0500728c */ /* 0x000fd20008705670 */
[----:B------:R-:W-:Y:S05]  /*0cb0*/  BRA.U !UP0, `(.L_x_9) ;  /* 0x00000001083c7547 */ /* 0x000fea000b800000 */
.L_x_10:
[----:B------:R-:W-:Y:S01]  /*0cc0*/  FADD R5, R0, 1.3330000570022093598e-07 ;  /* 0x340f213a00057421 */ /* 0x000fe20000000000 */
[----:B------:R-:W-:-:S03]  /*0cd0*/  UIADD3 UR5, UPT, UPT, UR5, 0x4, URZ ;  /* 0x0000000405057890 */ /* 0x000fc6000fffe0ff */
[----:B------:R-:W-:Y:S01]  /*0ce0*/  FADD R0, R5, R2 ;  /* 0x0000000205007221 */ /* 0x000fe20000000000 */
[----:B------:R-:W-:-:S03]  /*0cf0*/  UISETP.NE.AND UP0, UPT, UR5, URZ, UPT ;  /* 0x000000ff0500728c */ /* 0x000fc6000bf05270 */
        /* <DEDUP_REMOVED lines=10> */
[----:B------:R-:W-:Y:S06]  /*0da0*/  BRA.U UP0, `(.L_x_10) ;  /* 0xfffffffd00c47547 */ /* 0x000fec000b83ffff */
.L_x_9:
[----:B------:R-:W-:-:S09]  /*0db0*/  UISETP.NE.AND UP0, UPT, UR4, URZ, UPT ;  /* 0x000000ff0400728c */ /* 0x000fd2000bf05270 */
[----:B------:R-:W-:Y:S05]  /*0dc0*/  BRA.U !UP0, `(.L_x_0) ;  /* 0x00000001081c7547 */ /* 0x000fea000b800000 */
[----:B------:R-:W-:-:S12]  /*0dd0*/  UIADD3 UR4, UPT, UPT, -UR4, URZ, URZ ;  /* 0x000000ff04047290 */ /* 0x000fd8000fffe1ff */
.L_x_14:
[----:B------:R-:W-:Y:S01]  /*0de0*/  UIADD3 UR4, UPT, UPT, UR4, 0x1, URZ ;  /* 0x0000000104047890 */ /* 0x000fe2000fffe0ff */
[----:B------:R-:W-:-:S03]  /*0df0*/  FADD R5, R0, 1.3330000570022093598e-07 ;  /* 0x340f213a00057421 */ /* 0x000fc60000000000 */
[----:B------:R-:W-:Y:S01]  /*0e00*/  UISETP.NE.AND UP0, UPT, UR4, URZ, UPT ;  /* 0x000000ff0400728c */ /* 0x000fe2000bf05270 */
[----:B------:R-:W-:-:S04]  /*0e10*/  FADD R0, R5, R2 ;  /* 0x0000000205007221 */ /* 0x000fc80000000000 */
[----:B------:R-:W-:-:S04]  /*0e20*/  FADD R0, R3, R0 ;  /* 0x0000000003007221 */ /* 0x000fc80000000000 */
[----:B------:R-:W-:Y:S05]  /*0e30*/  BRA.U UP0, `(.L_x_14) ;  /* 0xfffffffd00e87547 */ /* 0x000fea000b83ffff */
.L_x_0:
[----:B------:R-:W0:Y:S01]  /*0e40*/  F2F.F64.F32 R2, R0 ;  /* 0x0000000000027310 */ /* 0x000e220000201800 */
[----:B------:R-:W-:Y:S01]  /*0e50*/  MOV R8, 0x0 ;  /* 0x0000000000087802 */ /* 0x000fe20000000f00 */
[----:B------:R-:W1:Y:S05]  /*0e60*/  LDCU.64 UR4, c[0x4][0x8] ;  /* 0x01000100ff0477ac */ /* 0x000e6a0008000a00 */
[----:B------:R-:W2:Y:S01]  /*0e70*/  LDC.64 R8, c[0x4][R8] ;  /* 0x0100000008087b82 */ /* 0x000ea20000000a00 */
[----:B0-----:R0:W-:Y:S01]  /*0e80*/  STL.64 [R1], R2 ;  /* 0x0000000201007387 */ /* 0x0011e20000100a00 */
[----:B-1----:R-:W-:Y:S02]  /*0e90*/  MOV R4, UR4 ;  /* 0x0000000400047c02 */ /* 0x002fe40008000f00 */
[----:B------:R-:W-:-:S07]  /*0ea0*/  MOV R5, UR5 ;  /* 0x0000000500057c02 */ /* 0x000fce0008000f00 */
[----:B------:R-:W-:-:S07]  /*0eb0*/  LEPC R20, `(.L_x_15) ;  /* 0x000000001014794e */ /* 0x000fce0000000000 */
[----:B0-2---:R-:W-:Y:S05]  /*0ec0*/  CALL.ABS.NOINC R8 ;  /* 0x0000000008007343 */ /* 0x005fea0003c00000 */
.L_x_15:
[----:B------:R-:W-:Y:S05]  /*0ed0*/  EXIT ;  /* 0x000000000000794d */ /* 0x000fea0003800000 */
        .weak           $__internal_0_$__cuda_sm20_sqrt_rn_f32_slowpath
        .type           $__internal_0_$__cuda_sm20_sqrt_rn_f32_slowpath,@function
        .size           $__internal_0_$__cuda_sm20_sqrt_rn_f32_slowpath,(.L_x_18 - $__internal_0_$__cuda_sm20_sqrt_rn_f32_slowpath)
$__internal_0_$__cuda_sm20_sqrt_rn_f32_slowpath:
[----:B------:R-:W-:-:S13]  /*0ee0*/  LOP3.LUT P0, RZ, R2, 0x7fffffff, RZ, 0xc0, !PT ;  /* 0x7fffffff02ff7812 */ /* 0x000fda000780c0ff */
[----:B------:R-:W-:Y:S01]  /*0ef0*/  @!P0 MOV R3, R2 ;  /* 0x0000000200038202 */ /* 0x000fe20000000f00 */
[----:B------:R-:W-:Y:S06]  /*0f00*/  @!P0 BRA `(.L_x_16) ;  /* 0x0000000000448947 */ /* 0x000fec0003800000 */
[----:B------:R-:W-:-:S13]  /*0f10*/  FSETP.GEU.FTZ.AND P0, PT, R2, RZ, PT ;  /* 0x000000ff0200720b */ /* 0x000fda0003f1e000 */
[----:B------:R-:W-:Y:S01]  /*0f20*/  @!P0 MOV R3, 0x7fffffff ;  /* 0x7fffffff00038802 */ /* 0x000fe20000000f00 */
[----:B------:R-:W-:Y:S06]  /*0f30*/  @!P0 BRA `(.L_x_16) ;  /* 0x0000000000388947 */ /* 0x000fec0003800000 */
[----:B------:R-:W-:-:S13]  /*0f40*/  FSETP.GTU.FTZ.AND P0, PT, |R2|, +INF , PT ;  /* 0x7f8000000200780b */ /* 0x000fda0003f1c200 */
[----:B------:R-:W-:Y:S01]  /*0f50*/  @P0 FADD.FTZ R3, R2, 1 ;  /* 0x3f80000002030421 */ /* 0x000fe20000010000 */
[----:B------:R-:W-:Y:S06]  /*0f60*/  @P0 BRA `(.L_x_16) ;  /* 0x00000000002c0947 */ /* 0x000fec0003800000 */
[----:B------:R-:W-:-:S13]  /*0f70*/  FSETP.NEU.FTZ.AND P0, PT, |R2|, +INF , PT ;  /* 0x7f8000000200780b */ /* 0x000fda0003f1d200 */
[----:B------:R-:W-:Y:S01]  /*0f80*/  @!P0 MOV R3, R2 ;  /* 0x0000000200038202 */ /* 0x000fe20000000f00 */
[----:B------:R-:W-:Y:S06]  /*0f90*/  @!P0 BRA `(.L_x_16) ;  /* 0x0000000000208947 */ /* 0x000fec0003800000 */
[----:B------:R-:W-:-:S04]  /*0fa0*/  FFMA R2, R2, 1.84467440737095516160e+19, RZ ;  /* 0x5f80000002027823 */ /* 0x000fc800000000ff */
[----:B------:R-:W0:Y:S02]  /*0fb0*/  MUFU.RSQ R3, R2 ;  /* 0x0000000200037308 */ /* 0x000e240000001400 */
[----:B0-----:R-:W-:Y:S01]  /*0fc0*/  FMUL.FTZ R5, R2, R3 ;  /* 0x0000000302057220 */ /* 0x001fe20000410000 */
[----:B------:R-:W-:-:S03]  /*0fd0*/  FMUL.FTZ R3, R3, 0.5 ;  /* 0x3f00000003037820 */ /* 0x000fc60000410000 */
[----:B------:R-:W-:-:S04]  /*0fe0*/  FADD.FTZ R4, -R5, -RZ ;  /* 0x800000ff05047221 */ /* 0x000fc80000010100 */
[----:B------:R-:W-:-:S04]  /*0ff0*/  FFMA R4, R5, R4, R2 ;  /* 0x0000000405047223 */ /* 0x000fc80000000002 */
[----:B------:R-:W-:-:S04]  /*1000*/  FFMA R3, R4, R3, R5 ;  /* 0x0000000304037223 */ /* 0x000fc80000000005 */
[----:B------:R-:W-:-:S07]  /*1010*/  FMUL.FTZ R3, R3, 2.3283064365386962891e-10 ;  /* 0x2f80000003037820 */ /* 0x000fce0000410000 */
.L_x_16:
[----:B------:R-:W-:Y:S01]  /*1020*/  MOV R4, R3 ;  /* 0x0000000300047202 */ /* 0x000fe20000000f00 */
[----:B------:R-:W-:Y:S01]  /*1030*/  HFMA2 R3, -RZ, RZ, 0, 0 ;  /* 0x00000000ff037431 */ /* 0x000fe200000001ff */
[----:B------:R-:W-:-:S04]  /*1040*/  MOV R2, R8 ;  /* 0x0000000800027202 */ /* 0x000fc80000000f00 */
[----:B------:R-:W-:Y:S05]  /*1050*/  RET.REL.NODEC R2 `(_Z7computefffiffffffffffff) ;  /* 0xffffffec02e87950 */ /* 0x000fea0003c3ffff */
.L_x_17:
[----:B------:R-:W-:-:S00]  /*1060*/  BRA `(.L_x_17) ;  /* 0xfffffffc00fc7947 */ /* 0x000fc0000383ffff */
[----:B------:R-:W-:-:S00]  /*1070*/  NOP ;  /* 0x0000000000007918 */ /* 0x000fc00000000000 */
        /* <DEDUP_REMOVED lines=8> */
.L_x_18:


//--------------------- .nv.global.init           --------------------------
	.section	.nv.global.init,"aw",@progbits
.nv.global.init:
	.type		$str,@object
	.size		$str,(.L_0 - $str)
$str:
        /*0000*/ 	.byte	0x25, 0x2e, 0x31, 0x37, 0x67, 0x0a, 0x00
.L_0:


//--------------------- .nv.shared.reserved.0     --------------------------
	.section	.nv.shared.reserved.0,"aw",@nobits
	.weak		__nv_reservedSMEM_offset_0_alias
	.size		__nv_reservedSMEM_offset_0_alias, 0, 64
	.other		__nv_reservedSMEM_offset_0_alias,@"STO_CUDA_RESERVED_SHARED STV_DEFAULT"
__nv_reservedSMEM_offset_0_alias:
	.zero		0
	.zero		64


//--------------------- .nv.constant0._Z7computefffiffffffffffff --------------------------
	.section	.nv.constant0._Z7computefffiffffffffffff,"a",@progbits
	.sectionflags	@""
	.align	4
.nv.constant0._Z7computefffiffffffffffff:
	.zero		960


//--------------------- SYMBOLS --------------------------

	.type		.nv.reservedSmem.offset0,@object
	.size		.nv.reservedSmem.offset0,0x4
	.type		vprintf,@function
